//
// Generated by NVIDIA NVVM Compiler
//
// Compiler Build ID: CL-36424714
// Cuda compilation tools, release 13.0, V13.0.88
// Based on NVVM 20.0.0
//

.version 9.0
.target sm_100
.address_size 64

	// .globl	_Z3addPfS_S_i

.visible .entry _Z3addPfS_S_i(
	.param .u64 .ptr .align 1 _Z3addPfS_S_i_param_0,
	.param .u64 .ptr .align 1 _Z3addPfS_S_i_param_1,
	.param .u64 .ptr .align 1 _Z3addPfS_S_i_param_2,
	.param .u32 _Z3addPfS_S_i_param_3
)
{
	.reg .pred 	%p<2>;
	.reg .b32 	%r<3>;
	.reg .b32 	%f<4>;
	.reg .b64 	%rd<11>;

	ld.param.u64 	%rd1, [_Z3addPfS_S_i_param_0];
	ld.param.u64 	%rd2, [_Z3addPfS_S_i_param_1];
	ld.param.u64 	%rd3, [_Z3addPfS_S_i_param_2];
	ld.param.u32 	%r2, [_Z3addPfS_S_i_param_3];
	mov.u32 	%r1, %tid.x;
	setp.ge.s32 	%p1, %r1, %r2;
	@%p1 bra 	$L__BB0_2;
	cvta.to.global.u64 	%rd4, %rd1;
	cvta.to.global.u64 	%rd5, %rd2;
	cvta.to.global.u64 	%rd6, %rd3;
	mul.wide.u32 	%rd7, %r1, 4;
	add.s64 	%rd8, %rd4, %rd7;
	ld.global.f32 	%f1, [%rd8];
	add.s64 	%rd9, %rd5, %rd7;
	ld.global.f32 	%f2, [%rd9];
	add.f32 	%f3, %f1, %f2;
	add.s64 	%rd10, %rd6, %rd7;
	st.global.f32 	[%rd10], %f3;
$L__BB0_2:
	ret;

}


// ===== COMPILED SASS (sm_100) =====

	.target	sm_100

	.elftype	@"ET_EXEC"


//--------------------- .note.nv.tkinfo           --------------------------
	.section	.note.nv.tkinfo,"",@"SHT_NOTE"
	.sectionflags	@"SHF_NOTE_NV_TKINFO"
	.tkinfo
        /*0018*/ 	.word	0x00000002
        /*0030*/ 	.string	""
        /*0030*/ 	.string	"ptxas"
        /*0030*/ 	.string	"Cuda compilation tools, release 13.0, V13.0.88"
        /*0030*/ 	.string	"Build cuda_13.0.r13.0/compiler.36424714_0"
        /*0030*/ 	.string	"-arch sm_100 -m 64 "



//--------------------- .note.nv.cuinfo           --------------------------
	.section	.note.nv.cuinfo,"",@"SHT_NOTE"
	.sectionflags	@"SHF_NOTE_NV_CUINFO"
        /*0018*/ 	.short	0x0002
        /*001a*/ 	.short	0x0064
        /*001c*/ 	.short	0x0082
	.zero		2


//--------------------- .nv.info                  --------------------------
	.section	.nv.info,"",@"SHT_CUDA_INFO"
	.align	4


	//----- nvinfo : EIATTR_REGCOUNT
	.align		4
        /*0000*/ 	.byte	0x04, 0x2f
        /*0002*/ 	.short	(.L_1 - .L_0)
	.align		4
.L_0:
        /*0004*/ 	.word	index@(_Z3addPfS_S_i)
        /*0008*/ 	.word	0x0000000c


	//----- nvinfo : EIATTR_FRAME_SIZE
	.align		4
.L_1:
        /*000c*/ 	.byte	0x04, 0x11
        /*000e*/ 	.short	(.L_3 - .L_2)
	.align		4
.L_2:
        /*0010*/ 	.word	index@(_Z3addPfS_S_i)
        /*0014*/ 	.word	0x00000000


	//----- nvinfo : EIATTR_MIN_STACK_SIZE
	.align		4
.L_3:
        /*0018*/ 	.byte	0x04, 0x12
        /*001a*/ 	.short	(.L_5 - .L_4)
	.align		4
.L_4:
        /*001c*/ 	.word	index@(_Z3addPfS_S_i)
        /*0020*/ 	.word	0x00000000
.L_5:


//--------------------- .nv.compat                --------------------------
	.section	.nv.compat,"",@"SHT_CUDA_COMPAT_INFO"
	.align	4
        /*0000*/ 	.byte	0x02, 0x09, 0x00, 0x00, 0x02, 0x02, 0x01, 0x00, 0x02, 0x05, 0x05, 0x00, 0x03, 0x07, 0x01, 0x01
        /*0010*/ 	.byte	0x02, 0x03, 0x00, 0x00, 0x02, 0x06, 0x01, 0x00, 0x04, 0x0b, 0x08, 0x00, 0x09, 0x00, 0x00, 0x00
        /*0020*/ 	.byte	0x00, 0x00, 0x00, 0x00


//--------------------- .nv.info._Z3addPfS_S_i    --------------------------
	.section	.nv.info._Z3addPfS_S_i,"",@"SHT_CUDA_INFO"
	.sectionflags	@""
	.align	4


	//----- nvinfo : EIATTR_CUDA_API_VERSION
	.align		4
        /*0000*/ 	.byte	0x04, 0x37
        /*0002*/ 	.short	(.L_7 - .L_6)
.L_6:
        /*0004*/ 	.word	0x00000082


	//----- nvinfo : EIATTR_KPARAM_INFO
	.align		4
.L_7:
        /*0008*/ 	.byte	0x04, 0x17
        /*000a*/ 	.short	(.L_9 - .L_8)
.L_8:
        /*000c*/ 	.word	0x00000000
        /*0010*/ 	.short	0x0003
        /*0012*/ 	.short	0x0018
        /*0014*/ 	.byte	0x00, 0xf0, 0x11, 0x00


	//----- nvinfo : EIATTR_KPARAM_INFO
	.align		4
.L_9:
        /*0018*/ 	.byte	0x04, 0x17
        /*001a*/ 	.short	(.L_11 - .L_10)
.L_10:
        /*001c*/ 	.word	0x00000000
        /*0020*/ 	.short	0x0002
        /*0022*/ 	.short	0x0010
        /*0024*/ 	.byte	0x00, 0xf5, 0x21, 0x00


	//----- nvinfo : EIATTR_KPARAM_INFO
	.align		4
.L_11:
        /*0028*/ 	.byte	0x04, 0x17
        /*002a*/ 	.short	(.L_13 - .L_12)
.L_12:
        /*002c*/ 	.word	0x00000000
        /*0030*/ 	.short	0x0001
        /*0032*/ 	.short	0x0008
        /*0034*/ 	.byte	0x00, 0xf5, 0x21, 0x00


	//----- nvinfo : EIATTR_KPARAM_INFO
	.align		4
.L_13:
        /*0038*/ 	.byte	0x04, 0x17
        /*003a*/ 	.short	(.L_15 - .L_14)
.L_14:
        /*003c*/ 	.word	0x00000000
        /*0040*/ 	.short	0x0000
        /*0042*/ 	.short	0x0000
        /*0044*/ 	.byte	0x00, 0xf5, 0x21, 0x00


	//----- nvinfo : EIATTR_SPARSE_MMA_MASK
	.align		4
.L_15:
        /*0048*/ 	.byte	0x03, 0x50
        /*004a*/ 	.short	0x0000


	//----- nvinfo : EIATTR_MAXREG_COUNT
	.align		4
        /*004c*/ 	.byte	0x03, 0x1b
        /*004e*/ 	.short	0x00ff


	//----- nvinfo : EIATTR_MERCURY_ISA_VERSION
	.align		4
        /*0050*/ 	.byte	0x03, 0x5f
        /*0052*/ 	.short	0x0101


	//----- nvinfo : EIATTR_VRC_CTA_INIT_COUNT
	.align		4
        /*0054*/ 	.byte	0x02, 0x4a
	.zero		1
	.zero		1


	//----- nvinfo : EIATTR_EXIT_INSTR_OFFSETS
	.align		4
        /*0058*/ 	.byte	0x04, 0x1c
        /*005a*/ 	.short	(.L_17 - .L_16)


	//   ....[0]....
.L_16:
        /*005c*/ 	.word	0x00000040


	//   ....[1]....
        /*0060*/ 	.word	0x00000100


	//----- nvinfo : EIATTR_CBANK_PARAM_SIZE
	.align		4
.L_17:
        /*0064*/ 	.byte	0x03, 0x19
        /*0066*/ 	.short	0x001c


	//----- nvinfo : EIATTR_PARAM_CBANK
	.align		4
        /*0068*/ 	.byte	0x04, 0x0a
        /*006a*/ 	.short	(.L_19 - .L_18)
	.align		4
.L_18:
        /*006c*/ 	.word	index@(.nv.constant0._Z3addPfS_S_i)
        /*0070*/ 	.short	0x0380
        /*0072*/ 	.short	0x001c


	//----- nvinfo : EIATTR_SW_WAR
	.align		4
.L_19:
        /*0074*/ 	.byte	0x04, 0x36
        /*0076*/ 	.short	(.L_21 - .L_20)
.L_20:
        /*0078*/ 	.word	0x00000008
.L_21:


//--------------------- .nv.callgraph             --------------------------
	.section	.nv.callgraph,"",@"SHT_CUDA_CALLGRAPH"
	.align	4
	.sectionentsize	8
	.align		4
        /*0000*/ 	.word	0x00000000
	.align		4
        /*0004*/ 	.word	0xffffffff
	.align		4
        /*0008*/ 	.word	0x00000000
	.align		4
        /*000c*/ 	.word	0xfffffffe
	.align		4
        /*0010*/ 	.word	0x00000000
	.align		4
        /*0014*/ 	.word	0xfffffffd
	.align		4
        /*0018*/ 	.word	0x00000000
	.align		4
        /*001c*/ 	.word	0xfffffffc


//--------------------- .text._Z3addPfS_S_i       --------------------------
	.section	.text._Z3addPfS_S_i,"ax",@progbits
	.align	128
        .global         _Z3addPfS_S_i
        .type           _Z3addPfS_S_i,@function
        .size           _Z3addPfS_S_i,(.L_x_1 - _Z3addPfS_S_i)
        .other          _Z3addPfS_S_i,@"STO_CUDA_ENTRY STV_DEFAULT"
_Z3addPfS_S_i:
.text._Z3addPfS_S_i:
[----:B------:R-:W-:Y:S01]  /*0000*/  LDC R1, c[0x0][0x37c] ;  /* 0x0000df00ff017b82 */ /* 0x000fe20000000800 */
[----:B------:R-:W0:Y:S01]  /*0010*/  S2R R9, SR_TID.X ;  /* 0x0000000000097919 */ /* 0x000e220000002100 */
[----:B------:R-:W0:Y:S02]  /*0020*/  LDCU UR4, c[0x0][0x398] ;  /* 0x00007300ff0477ac */ /* 0x000e240008000800 */
[----:B0-----:R-:W-:-:S13]  /*0030*/  ISETP.GE.AND P0, PT, R9, UR4, PT ;  /* 0x0000000409007c0c */ /* 0x001fda000bf06270 */
[----:B------:R-:W-:Y:S05]  /*0040*/  @P0 EXIT ;  /* 0x000000000000094d */ /* 0x000fea0003800000 */
[----:B------:R-:W0:Y:S01]  /*0050*/  LDC.64 R2, c[0x0][0x380] ;  /* 0x0000e000ff027b82 */ /* 0x000e220000000a00 */
[----:B------:R-:W1:Y:S07]  /*0060*/  LDCU.64 UR4, c[0x0][0x358] ;  /* 0x00006b00ff0477ac */ /* 0x000e6e0008000a00 */
[----:B------:R-:W2:Y:S08]  /*0070*/  LDC.64 R4, c[0x0][0x388] ;  /* 0x0000e200ff047b82 */ /* 0x000eb00000000a00 */
[----:B------:R-:W3:Y:S01]  /*0080*/  LDC.64 R6, c[0x0][0x390] ;  /* 0x0000e400ff067b82 */ /* 0x000ee20000000a00 */
[----:B0-----:R-:W-:-:S06]  /*0090*/  IMAD.WIDE.U32 R2, R9, 0x4, R2 ;  /* 0x0000000409027825 */ /* 0x001fcc00078e0002 */
[----:B-1----:R-:W4:Y:S01]  /*00a0*/  LDG.E R2, desc[UR4][R2.64] ;  /* 0x0000000402027981 */ /* 0x002f22000c1e1900 */
[----:B--2---:R-:W-:-:S06]  /*00b0*/  IMAD.WIDE.U32 R4, R9, 0x4, R4 ;  /* 0x0000000409047825 */ /* 0x004fcc00078e0004 */
[----:B------:R-:W4:Y:S01]  /*00c0*/  LDG.E R5, desc[UR4][R4.64] ;  /* 0x0000000404057981 */ /* 0x000f22000c1e1900 */
[----:B---3--:R-:W-:-:S04]  /*00d0*/  IMAD.WIDE.U32 R6, R9, 0x4, R6 ;  /* 0x0000000409067825 */ /* 0x008fc800078e0006 */
[----:B----4-:R-:W-:-:S05]  /*00e0*/  FADD R9, R2, R5 ;  /* 0x0000000502097221 */ /* 0x010fca0000000000 */
[----:B------:R-:W-:Y:S01]  /*00f0*/  STG.E desc[UR4][R6.64], R9 ;  /* 0x0000000906007986 */ /* 0x000fe2000c101904 */
[----:B------:R-:W-:Y:S05]  /*0100*/  EXIT ;  /* 0x000000000000794d */ /* 0x000fea0003800000 */
.L_x_0:
[----:B------:R-:W-:-:S00]  /*0110*/  BRA `(.L_x_0) ;  /* 0xfffffffc00fc7947 */ /* 0x000fc0000383ffff */
[----:B------:R-:W-:-:S00]  /*0120*/  NOP ;  /* 0x0000000000007918 */ /* 0x000fc00000000000 */
        /* <DEDUP_REMOVED lines=13> */
.L_x_1:


//--------------------- .nv.shared.reserved.0     --------------------------
	.section	.nv.shared.reserved.0,"aw",@nobits
	.weak		__nv_reservedSMEM_offset_0_alias
	.size		__nv_reservedSMEM_offset_0_alias, 0, 64
	.other		__nv_reservedSMEM_offset_0_alias,@"STO_CUDA_RESERVED_SHARED STV_DEFAULT"
__nv_reservedSMEM_offset_0_alias:
	.zero		0
	.zero		64


//--------------------- .nv.constant0._Z3addPfS_S_i --------------------------
	.section	.nv.constant0._Z3addPfS_S_i,"a",@progbits
	.sectionflags	@""
	.align	4
.nv.constant0._Z3addPfS_S_i:
	.zero		924


//--------------------- SYMBOLS --------------------------

	.type		.nv.reservedSmem.offset0,@object
	.size		.nv.reservedSmem.offset0,0x4
